//
// Generated by NVIDIA NVVM Compiler
//
// Compiler Build ID: CL-36424714
// Cuda compilation tools, release 13.0, V13.0.88
// Based on NVVM 20.0.0
//

.version 9.0
.target sm_100
.address_size 64

	// .globl	_Z25kernel_scalar_matrix_multf6matrixm

.visible .entry _Z25kernel_scalar_matrix_multf6matrixm(
	.param .f32 _Z25kernel_scalar_matrix_multf6matrixm_param_0,
	.param .align 8 .b8 _Z25kernel_scalar_matrix_multf6matrixm_param_1[32],
	.param .u64 _Z25kernel_scalar_matrix_multf6matrixm_param_2
)
{
	.reg .pred 	%p<3>;
	.reg .b32 	%r<7>;
	.reg .b32 	%f<4>;
	.reg .b64 	%rd<11>;

	ld.param.f32 	%f1, [_Z25kernel_scalar_matrix_multf6matrixm_param_0];
	ld.param.u64 	%rd1, [_Z25kernel_scalar_matrix_multf6matrixm_param_1+24];
	ld.param.u64 	%rd7, [_Z25kernel_scalar_matrix_multf6matrixm_param_2];
	mov.u32 	%r2, %ctaid.x;
	mov.u32 	%r1, %ntid.x;
	mov.u32 	%r3, %tid.x;
	mad.lo.s32 	%r4, %r2, %r1, %r3;
	cvt.s64.s32 	%rd10, %r4;
	setp.le.u64 	%p1, %rd7, %rd10;
	@%p1 bra 	$L__BB0_3;
	mov.u32 	%r5, %nctaid.x;
	mul.lo.s32 	%r6, %r1, %r5;
	cvt.s64.s32 	%rd3, %r6;
	cvta.to.global.u64 	%rd4, %rd1;
$L__BB0_2:
	shl.b64 	%rd8, %rd10, 2;
	add.s64 	%rd9, %rd4, %rd8;
	ld.global.f32 	%f2, [%rd9];
	mul.f32 	%f3, %f1, %f2;
	st.global.f32 	[%rd9], %f3;
	add.s64 	%rd10, %rd10, %rd3;
	setp.lt.u64 	%p2, %rd10, %rd7;
	@%p2 bra 	$L__BB0_2;
$L__BB0_3:
	ret;

}
	// .globl	_Z25kernel_matrix_matrix_mult6matrixS_S_
.visible .entry _Z25kernel_matrix_matrix_mult6matrixS_S_(
	.param .align 8 .b8 _Z25kernel_matrix_matrix_mult6matrixS_S__param_0[32],
	.param .align 8 .b8 _Z25kernel_matrix_matrix_mult6matrixS_S__param_1[32],
	.param .align 8 .b8 _Z25kernel_matrix_matrix_mult6matrixS_S__param_2[32]
)
{
	.reg .pred 	%p<14>;
	.reg .b32 	%r<20>;
	.reg .b32 	%f<56>;
	.reg .b64 	%rd<92>;

	ld.param.u64 	%rd1, [_Z25kernel_matrix_matrix_mult6matrixS_S__param_0+8];
	ld.param.u64 	%rd3, [_Z25kernel_matrix_matrix_mult6matrixS_S__param_1];
	ld.param.u64 	%rd5, [_Z25kernel_matrix_matrix_mult6matrixS_S__param_2+8];
	ld.param.u64 	%rd33, [_Z25kernel_matrix_matrix_mult6matrixS_S__param_2];
	ld.param.u64 	%rd34, [_Z25kernel_matrix_matrix_mult6matrixS_S__param_2+24];
	ld.param.u64 	%rd35, [_Z25kernel_matrix_matrix_mult6matrixS_S__param_1+24];
	ld.param.u64 	%rd36, [_Z25kernel_matrix_matrix_mult6matrixS_S__param_0+24];
	cvta.to.global.u64 	%rd2, %rd36;
	cvta.to.global.u64 	%rd4, %rd35;
	cvta.to.global.u64 	%rd6, %rd34;
	mov.u32 	%r7, %ctaid.x;
	mov.u32 	%r8, %ntid.x;
	mov.u32 	%r9, %tid.x;
	mad.lo.s32 	%r18, %r7, %r8, %r9;
	mov.u32 	%r10, %nctaid.x;
	mul.lo.s32 	%r2, %r8, %r10;
	mul.lo.s64 	%rd7, %rd33, %rd5;
	cvt.s64.s32 	%rd83, %r18;
	setp.le.u64 	%p1, %rd7, %rd83;
	@%p1 bra 	$L__BB1_19;
	setp.ne.s64 	%p2, %rd1, 0;
	@%p2 bra 	$L__BB1_3;
$L__BB1_2:
	shl.b64 	%rd81, %rd83, 2;
	add.s64 	%rd82, %rd6, %rd81;
	mov.b32 	%r17, 0;
	st.global.u32 	[%rd82], %r17;
	add.s32 	%r18, %r18, %r2;
	cvt.s64.s32 	%rd83, %r18;
	setp.gt.u64 	%p13, %rd7, %rd83;
	@%p13 bra 	$L__BB1_2;
	bra.uni 	$L__BB1_19;
$L__BB1_3:
	and.b64  	%rd11, %rd1, 7;
	and.b64  	%rd12, %rd1, -8;
	shl.b64 	%rd13, %rd3, 2;
	cvt.u32.u64 	%r11, %rd5;
$L__BB1_4:
	or.b64  	%rd37, %rd83, %rd5;
	and.b64  	%rd38, %rd37, -4294967296;
	setp.ne.s64 	%p3, %rd38, 0;
	@%p3 bra 	$L__BB1_6;
	cvt.u32.u64 	%r12, %rd83;
	div.u32 	%r13, %r12, %r11;
	mul.lo.s32 	%r14, %r13, %r11;
	sub.s32 	%r15, %r12, %r14;
	cvt.u64.u32 	%rd85, %r13;
	cvt.u64.u32 	%rd86, %r15;
	bra.uni 	$L__BB1_7;
$L__BB1_6:
	div.u64 	%rd85, %rd83, %rd5;
	mul.lo.s64 	%rd39, %rd85, %rd5;
	sub.s64 	%rd86, %rd83, %rd39;
$L__BB1_7:
	setp.lt.u64 	%p4, %rd1, 8;
	shl.b64 	%rd41, %rd83, 2;
	add.s64 	%rd21, %rd6, %rd41;
	mov.b32 	%r16, 0;
	st.global.u32 	[%rd21], %r16;
	mul.lo.s64 	%rd22, %rd85, %rd1;
	mov.b64 	%rd90, 0;
	mov.f32 	%f53, 0f00000000;
	@%p4 bra 	$L__BB1_10;
	mov.b64 	%rd88, 0;
	mov.f32 	%f53, 0f00000000;
	mov.u64 	%rd87, %rd12;
$L__BB1_9:
	.pragma "nounroll";
	add.s64 	%rd43, %rd88, %rd22;
	shl.b64 	%rd44, %rd43, 2;
	add.s64 	%rd45, %rd2, %rd44;
	ld.global.f32 	%f10, [%rd45];
	mad.lo.s64 	%rd46, %rd88, %rd3, %rd86;
	shl.b64 	%rd47, %rd46, 2;
	add.s64 	%rd48, %rd4, %rd47;
	ld.global.f32 	%f11, [%rd48];
	fma.rn.f32 	%f12, %f10, %f11, %f53;
	st.global.f32 	[%rd21], %f12;
	ld.global.f32 	%f13, [%rd45+4];
	add.s64 	%rd49, %rd48, %rd13;
	ld.global.f32 	%f14, [%rd49];
	fma.rn.f32 	%f15, %f13, %f14, %f12;
	st.global.f32 	[%rd21], %f15;
	ld.global.f32 	%f16, [%rd45+8];
	add.s64 	%rd50, %rd49, %rd13;
	ld.global.f32 	%f17, [%rd50];
	fma.rn.f32 	%f18, %f16, %f17, %f15;
	st.global.f32 	[%rd21], %f18;
	ld.global.f32 	%f19, [%rd45+12];
	add.s64 	%rd51, %rd50, %rd13;
	ld.global.f32 	%f20, [%rd51];
	fma.rn.f32 	%f21, %f19, %f20, %f18;
	st.global.f32 	[%rd21], %f21;
	ld.global.f32 	%f22, [%rd45+16];
	add.s64 	%rd52, %rd51, %rd13;
	ld.global.f32 	%f23, [%rd52];
	fma.rn.f32 	%f24, %f22, %f23, %f21;
	st.global.f32 	[%rd21], %f24;
	ld.global.f32 	%f25, [%rd45+20];
	add.s64 	%rd53, %rd52, %rd13;
	ld.global.f32 	%f26, [%rd53];
	fma.rn.f32 	%f27, %f25, %f26, %f24;
	st.global.f32 	[%rd21], %f27;
	ld.global.f32 	%f28, [%rd45+24];
	add.s64 	%rd54, %rd53, %rd13;
	ld.global.f32 	%f29, [%rd54];
	fma.rn.f32 	%f30, %f28, %f29, %f27;
	st.global.f32 	[%rd21], %f30;
	ld.global.f32 	%f31, [%rd45+28];
	add.s64 	%rd55, %rd54, %rd13;
	ld.global.f32 	%f32, [%rd55];
	fma.rn.f32 	%f53, %f31, %f32, %f30;
	st.global.f32 	[%rd21], %f53;
	add.s64 	%rd88, %rd88, 8;
	add.s64 	%rd87, %rd87, -8;
	setp.ne.s64 	%p5, %rd87, 0;
	mov.u64 	%rd90, %rd12;
	@%p5 bra 	$L__BB1_9;
$L__BB1_10:
	setp.eq.s64 	%p6, %rd11, 0;
	@%p6 bra 	$L__BB1_18;
	add.s64 	%rd56, %rd11, -1;
	setp.lt.u64 	%p7, %rd56, 3;
	@%p7 bra 	$L__BB1_13;
	add.s64 	%rd57, %rd90, %rd22;
	shl.b64 	%rd58, %rd57, 2;
	add.s64 	%rd59, %rd2, %rd58;
	ld.global.f32 	%f33, [%rd59];
	mad.lo.s64 	%rd60, %rd90, %rd3, %rd86;
	shl.b64 	%rd61, %rd60, 2;
	add.s64 	%rd62, %rd4, %rd61;
	ld.global.f32 	%f34, [%rd62];
	fma.rn.f32 	%f35, %f33, %f34, %f53;
	st.global.f32 	[%rd21], %f35;
	ld.global.f32 	%f36, [%rd59+4];
	add.s64 	%rd63, %rd62, %rd13;
	ld.global.f32 	%f37, [%rd63];
	fma.rn.f32 	%f38, %f36, %f37, %f35;
	st.global.f32 	[%rd21], %f38;
	ld.global.f32 	%f39, [%rd59+8];
	add.s64 	%rd64, %rd63, %rd13;
	ld.global.f32 	%f40, [%rd64];
	fma.rn.f32 	%f41, %f39, %f40, %f38;
	st.global.f32 	[%rd21], %f41;
	ld.global.f32 	%f42, [%rd59+12];
	add.s64 	%rd65, %rd64, %rd13;
	ld.global.f32 	%f43, [%rd65];
	fma.rn.f32 	%f53, %f42, %f43, %f41;
	st.global.f32 	[%rd21], %f53;
	add.s64 	%rd90, %rd90, 4;
$L__BB1_13:
	and.b64  	%rd66, %rd1, 3;
	setp.eq.s64 	%p8, %rd66, 0;
	@%p8 bra 	$L__BB1_18;
	setp.eq.s64 	%p9, %rd66, 1;
	@%p9 bra 	$L__BB1_16;
	add.s64 	%rd67, %rd90, %rd22;
	shl.b64 	%rd68, %rd67, 2;
	add.s64 	%rd69, %rd2, %rd68;
	ld.global.f32 	%f44, [%rd69];
	mad.lo.s64 	%rd70, %rd90, %rd3, %rd86;
	shl.b64 	%rd71, %rd70, 2;
	add.s64 	%rd72, %rd4, %rd71;
	ld.global.f32 	%f45, [%rd72];
	fma.rn.f32 	%f46, %f44, %f45, %f53;
	st.global.f32 	[%rd21], %f46;
	ld.global.f32 	%f47, [%rd69+4];
	add.s64 	%rd73, %rd72, %rd13;
	ld.global.f32 	%f48, [%rd73];
	fma.rn.f32 	%f53, %f47, %f48, %f46;
	st.global.f32 	[%rd21], %f53;
	add.s64 	%rd90, %rd90, 2;
$L__BB1_16:
	and.b64  	%rd74, %rd1, 1;
	setp.eq.b64 	%p10, %rd74, 1;
	not.pred 	%p11, %p10;
	@%p11 bra 	$L__BB1_18;
	add.s64 	%rd75, %rd90, %rd22;
	shl.b64 	%rd76, %rd75, 2;
	add.s64 	%rd77, %rd2, %rd76;
	ld.global.f32 	%f49, [%rd77];
	mad.lo.s64 	%rd78, %rd90, %rd3, %rd86;
	shl.b64 	%rd79, %rd78, 2;
	add.s64 	%rd80, %rd4, %rd79;
	ld.global.f32 	%f50, [%rd80];
	fma.rn.f32 	%f51, %f49, %f50, %f53;
	st.global.f32 	[%rd21], %f51;
$L__BB1_18:
	add.s32 	%r18, %r18, %r2;
	cvt.s64.s32 	%rd83, %r18;
	setp.gt.u64 	%p12, %rd7, %rd83;
	@%p12 bra 	$L__BB1_4;
$L__BB1_19:
	ret;

}


// ===== COMPILED SASS (sm_100) =====

	.target	sm_100

	.elftype	@"ET_EXEC"


//--------------------- .note.nv.tkinfo           --------------------------
	.section	.note.nv.tkinfo,"",@"SHT_NOTE"
	.sectionflags	@"SHF_NOTE_NV_TKINFO"
	.tkinfo
        /*0018*/ 	.word	0x00000002
        /*0030*/ 	.string	""
        /*0030*/ 	.string	"ptxas"
        /*0030*/ 	.string	"Cuda compilation tools, release 13.0, V13.0.88"
        /*0030*/ 	.string	"Build cuda_13.0.r13.0/compiler.36424714_0"
        /*0030*/ 	.string	"-arch sm_100 -m 64 "



//--------------------- .note.nv.cuinfo           --------------------------
	.section	.note.nv.cuinfo,"",@"SHT_NOTE"
	.sectionflags	@"SHF_NOTE_NV_CUINFO"
        /*0018*/ 	.short	0x0002
        /*001a*/ 	.short	0x0064
        /*001c*/ 	.short	0x0082
	.zero		2


//--------------------- .nv.info                  --------------------------
	.section	.nv.info,"",@"SHT_CUDA_INFO"
	.align	4


	//----- nvinfo : EIATTR_REGCOUNT
	.align		4
        /*0000*/ 	.byte	0x04, 0x2f
        /*0002*/ 	.short	(.L_1 - .L_0)
	.align		4
.L_0:
        /*0004*/ 	.word	index@(_Z25kernel_scalar_matrix_multf6matrixm)
        /*0008*/ 	.word	0x0000000a


	//----- nvinfo : EIATTR_FRAME_SIZE
	.align		4
.L_1:
        /*000c*/ 	.byte	0x04, 0x11
        /*000e*/ 	.short	(.L_3 - .L_2)
	.align		4
.L_2:
        /*0010*/ 	.word	index@(_Z25kernel_scalar_matrix_multf6matrixm)
        /*0014*/ 	.word	0x00000000


	//----- nvinfo : EIATTR_REGCOUNT
	.align		4
.L_3:
        /*0018*/ 	.byte	0x04, 0x2f
        /*001a*/ 	.short	(.L_5 - .L_4)
	.align		4
.L_4:
        /*001c*/ 	.word	index@(_Z25kernel_matrix_matrix_mult6matrixS_S_)
        /*0020*/ 	.word	0x0000001a


	//----- nvinfo : EIATTR_FRAME_SIZE
	.align		4
.L_5:
        /*0024*/ 	.byte	0x04, 0x11
        /*0026*/ 	.short	(.L_7 - .L_6)
	.align		4
.L_6:
        /*0028*/ 	.word	index@($__internal_0_$__cuda_sm20_div_u64)
        /*002c*/ 	.word	0x00000000


	//----- nvinfo : EIATTR_FRAME_SIZE
	.align		4
.L_7:
        /*0030*/ 	.byte	0x04, 0x11
        /*0032*/ 	.short	(.L_9 - .L_8)
	.align		4
.L_8:
        /*0034*/ 	.word	index@(_Z25kernel_matrix_matrix_mult6matrixS_S_)
        /*0038*/ 	.word	0x00000000


	//----- nvinfo : EIATTR_MIN_STACK_SIZE
	.align		4
.L_9:
        /*003c*/ 	.byte	0x04, 0x12
        /*003e*/ 	.short	(.L_11 - .L_10)
	.align		4
.L_10:
        /*0040*/ 	.word	index@(_Z25kernel_matrix_matrix_mult6matrixS_S_)
        /*0044*/ 	.word	0x00000000


	//----- nvinfo : EIATTR_MIN_STACK_SIZE
	.align		4
.L_11:
        /*0048*/ 	.byte	0x04, 0x12
        /*004a*/ 	.short	(.L_13 - .L_12)
	.align		4
.L_12:
        /*004c*/ 	.word	index@(_Z25kernel_scalar_matrix_multf6matrixm)
        /*0050*/ 	.word	0x00000000
.L_13:


//--------------------- .nv.compat                --------------------------
	.section	.nv.compat,"",@"SHT_CUDA_COMPAT_INFO"
	.align	4
        /*0000*/ 	.byte	0x02, 0x09, 0x00, 0x00, 0x02, 0x02, 0x01, 0x00, 0x02, 0x05, 0x05, 0x00, 0x03, 0x07, 0x01, 0x01
        /*0010*/ 	.byte	0x02, 0x03, 0x00, 0x00, 0x02, 0x06, 0x01, 0x00, 0x04, 0x0b, 0x08, 0x00, 0x09, 0x00, 0x00, 0x00
        /*0020*/ 	.byte	0x00, 0x00, 0x00, 0x00


//--------------------- .nv.info._Z25kernel_matrix_matrix_mult6matrixS_S_ --------------------------
	.section	.nv.info._Z25kernel_matrix_matrix_mult6matrixS_S_,"",@"SHT_CUDA_INFO"
	.sectionflags	@""
	.align	4


	//----- nvinfo : EIATTR_CUDA_API_VERSION
	.align		4
        /*0000*/ 	.byte	0x04, 0x37
        /*0002*/ 	.short	(.L_15 - .L_14)
.L_14:
        /*0004*/ 	.word	0x00000082


	//----- nvinfo : EIATTR_KPARAM_INFO
	.align		4
.L_15:
        /*0008*/ 	.byte	0x04, 0x17
        /*000a*/ 	.short	(.L_17 - .L_16)
.L_16:
        /*000c*/ 	.word	0x00000000
        /*0010*/ 	.short	0x0002
        /*0012*/ 	.short	0x0040
        /*0014*/ 	.byte	0x00, 0xf0, 0x81, 0x00


	//----- nvinfo : EIATTR_KPARAM_INFO
	.align		4
.L_17:
        /*0018*/ 	.byte	0x04, 0x17
        /*001a*/ 	.short	(.L_19 - .L_18)
.L_18:
        /*001c*/ 	.word	0x00000000
        /*0020*/ 	.short	0x0001
        /*0022*/ 	.short	0x0020
        /*0024*/ 	.byte	0x00, 0xf0, 0x81, 0x00


	//----- nvinfo : EIATTR_KPARAM_INFO
	.align		4
.L_19:
        /*0028*/ 	.byte	0x04, 0x17
        /*002a*/ 	.short	(.L_21 - .L_20)
.L_20:
        /*002c*/ 	.word	0x00000000
        /*0030*/ 	.short	0x0000
        /*0032*/ 	.short	0x0000
        /*0034*/ 	.byte	0x00, 0xf0, 0x81, 0x00


	//----- nvinfo : EIATTR_SPARSE_MMA_MASK
	.align		4
.L_21:
        /*0038*/ 	.byte	0x03, 0x50
        /*003a*/ 	.short	0x0000


	//----- nvinfo : EIATTR_MAXREG_COUNT
	.align		4
        /*003c*/ 	.byte	0x03, 0x1b
        /*003e*/ 	.short	0x00ff


	//----- nvinfo : EIATTR_MERCURY_ISA_VERSION
	.align		4
        /*0040*/ 	.byte	0x03, 0x5f
        /*0042*/ 	.short	0x0101


	//----- nvinfo : EIATTR_VRC_CTA_INIT_COUNT
	.align		4
        /*0044*/ 	.byte	0x02, 0x4a
	.zero		1
	.zero		1


	//----- nvinfo : EIATTR_EXIT_INSTR_OFFSETS
	.align		4
        /*0048*/ 	.byte	0x04, 0x1c
        /*004a*/ 	.short	(.L_23 - .L_22)


	//   ....[0]....
.L_22:
        /*004c*/ 	.word	0x00000100


	//   ....[1]....
        /*0050*/ 	.word	0x00000220


	//   ....[2]....
        /*0054*/ 	.word	0x00001200


	//----- nvinfo : EIATTR_CRS_STACK_SIZE
	.align		4
.L_23:
        /*0058*/ 	.byte	0x04, 0x1e
        /*005a*/ 	.short	(.L_25 - .L_24)
.L_24:
        /*005c*/ 	.word	0x00000000


	//----- nvinfo : EIATTR_CBANK_PARAM_SIZE
	.align		4
.L_25:
        /*0060*/ 	.byte	0x03, 0x19
        /*0062*/ 	.short	0x0060


	//----- nvinfo : EIATTR_PARAM_CBANK
	.align		4
        /*0064*/ 	.byte	0x04, 0x0a
        /*0066*/ 	.short	(.L_27 - .L_26)
	.align		4
.L_26:
        /*0068*/ 	.word	index@(.nv.constant0._Z25kernel_matrix_matrix_mult6matrixS_S_)
        /*006c*/ 	.short	0x0380
        /*006e*/ 	.short	0x0060


	//----- nvinfo : EIATTR_SW_WAR
	.align		4
.L_27:
        /*0070*/ 	.byte	0x04, 0x36
        /*0072*/ 	.short	(.L_29 - .L_28)
.L_28:
        /*0074*/ 	.word	0x00000008
.L_29:


//--------------------- .nv.info._Z25kernel_scalar_matrix_multf6matrixm --------------------------
	.section	.nv.info._Z25kernel_scalar_matrix_multf6matrixm,"",@"SHT_CUDA_INFO"
	.sectionflags	@""
	.align	4


	//----- nvinfo : EIATTR_CUDA_API_VERSION
	.align		4
        /*0000*/ 	.byte	0x04, 0x37
        /*0002*/ 	.short	(.L_31 - .L_30)
.L_30:
        /*0004*/ 	.word	0x00000082


	//----- nvinfo : EIATTR_KPARAM_INFO
	.align		4
.L_31:
        /*0008*/ 	.byte	0x04, 0x17
        /*000a*/ 	.short	(.L_33 - .L_32)
.L_32:
        /*000c*/ 	.word	0x00000000
        /*0010*/ 	.short	0x0002
        /*0012*/ 	.short	0x0028
        /*0014*/ 	.byte	0x00, 0xf0, 0x21, 0x00


	//----- nvinfo : EIATTR_KPARAM_INFO
	.align		4
.L_33:
        /*0018*/ 	.byte	0x04, 0x17
        /*001a*/ 	.short	(.L_35 - .L_34)
.L_34:
        /*001c*/ 	.word	0x00000000
        /*0020*/ 	.short	0x0001
        /*0022*/ 	.short	0x0008
        /*0024*/ 	.byte	0x00, 0xf0, 0x81, 0x00


	//----- nvinfo : EIATTR_KPARAM_INFO
	.align		4
.L_35:
        /*0028*/ 	.byte	0x04, 0x17
        /*002a*/ 	.short	(.L_37 - .L_36)
.L_36:
        /*002c*/ 	.word	0x00000000
        /*0030*/ 	.short	0x0000
        /*0032*/ 	.short	0x0000
        /*0034*/ 	.byte	0x00, 0xf0, 0x11, 0x00


	//----- nvinfo : EIATTR_SPARSE_MMA_MASK
	.align		4
.L_37:
        /*0038*/ 	.byte	0x03, 0x50
        /*003a*/ 	.short	0x0000


	//----- nvinfo : EIATTR_MAXREG_COUNT
	.align		4
        /*003c*/ 	.byte	0x03, 0x1b
        /*003e*/ 	.short	0x00ff


	//----- nvinfo : EIATTR_MERCURY_ISA_VERSION
	.align		4
        /*0040*/ 	.byte	0x03, 0x5f
        /*0042*/ 	.short	0x0101


	//----- nvinfo : EIATTR_VRC_CTA_INIT_COUNT
	.align		4
        /*0044*/ 	.byte	0x02, 0x4a
	.zero		1
	.zero		1


	//----- nvinfo : EIATTR_EXIT_INSTR_OFFSETS
	.align		4
        /*0048*/ 	.byte	0x04, 0x1c
        /*004a*/ 	.short	(.L_39 - .L_38)


	//   ....[0]....
.L_38:
        /*004c*/ 	.word	0x00000090


	//   ....[1]....
        /*0050*/ 	.word	0x000001b0


	//----- nvinfo : EIATTR_CRS_STACK_SIZE
	.align		4
.L_39:
        /*0054*/ 	.byte	0x04, 0x1e
        /*0056*/ 	.short	(.L_41 - .L_40)
.L_40:
        /*0058*/ 	.word	0x00000000


	//----- nvinfo : EIATTR_CBANK_PARAM_SIZE
	.align		4
.L_41:
        /*005c*/ 	.byte	0x03, 0x19
        /*005e*/ 	.short	0x0030


	//----- nvinfo : EIATTR_PARAM_CBANK
	.align		4
        /*0060*/ 	.byte	0x04, 0x0a
        /*0062*/ 	.short	(.L_43 - .L_42)
	.align		4
.L_42:
        /*0064*/ 	.word	index@(.nv.constant0._Z25kernel_scalar_matrix_multf6matrixm)
        /*0068*/ 	.short	0x0380
        /*006a*/ 	.short	0x0030


	//----- nvinfo : EIATTR_SW_WAR
	.align		4
.L_43:
        /*006c*/ 	.byte	0x04, 0x36
        /*006e*/ 	.short	(.L_45 - .L_44)
.L_44:
        /*0070*/ 	.word	0x00000008
.L_45:


//--------------------- .nv.callgraph             --------------------------
	.section	.nv.callgraph,"",@"SHT_CUDA_CALLGRAPH"
	.align	4
	.sectionentsize	8
	.align		4
        /*0000*/ 	.word	0x00000000
	.align		4
        /*0004*/ 	.word	0xffffffff
	.align		4
        /*0008*/ 	.word	0x00000000
	.align		4
        /*000c*/ 	.word	0xfffffffe
	.align		4
        /*0010*/ 	.word	0x00000000
	.align		4
        /*0014*/ 	.word	0xfffffffd
	.align		4
        /*0018*/ 	.word	0x00000000
	.align		4
        /*001c*/ 	.word	0xfffffffc


//--------------------- .text._Z25kernel_matrix_matrix_mult6matrixS_S_ --------------------------
	.section	.text._Z25kernel_matrix_matrix_mult6matrixS_S_,"ax",@progbits
	.align	128
        .global         _Z25kernel_matrix_matrix_mult6matrixS_S_
        .type           _Z25kernel_matrix_matrix_mult6matrixS_S_,@function
        .size           _Z25kernel_matrix_matrix_mult6matrixS_S_,(.L_x_14 - _Z25kernel_matrix_matrix_mult6matrixS_S_)
        .other          _Z25kernel_matrix_matrix_mult6matrixS_S_,@"STO_CUDA_ENTRY STV_DEFAULT"
_Z25kernel_matrix_matrix_mult6matrixS_S_:
.text._Z25kernel_matrix_matrix_mult6matrixS_S_:
[----:B------:R-:W-:Y:S01]  /*0000*/  LDC R1, c[0x0][0x37c] ;  /* 0x0000df00ff017b82 */ /* 0x000fe20000000800 */
[----:B------:R-:W0:Y:S01]  /*0010*/  S2R R3, SR_TID.X ;  /* 0x0000000000037919 */ /* 0x000e220000002100 */
[----:B------:R-:W1:Y:S06]  /*0020*/  LDCU.128 UR8, c[0x0][0x3c0] ;  /* 0x00007800ff0877ac */ /* 0x000e6c0008000c00 */
[----:B------:R-:W0:Y:S08]  /*0030*/  S2UR UR5, SR_CTAID.X ;  /* 0x00000000000579c3 */ /* 0x000e300000002500 */
[----:B------:R-:W0:Y:S01]  /*0040*/  LDC R0, c[0x0][0x360] ;  /* 0x0000d800ff007b82 */ /* 0x000e220000000800 */
[----:B-1----:R-:W-:-:S02]  /*0050*/  UIMAD UR4, UR9, UR10, URZ ;  /* 0x0000000a090472a4 */ /* 0x002fc4000f8e02ff */
[----:B------:R-:W-:Y:S02]  /*0060*/  UIMAD.WIDE.U32 UR6, UR8, UR10, URZ ;  /* 0x0000000a080672a5 */ /* 0x000fe4000f8e00ff */
[----:B------:R-:W-:Y:S01]  /*0070*/  UIMAD UR4, UR8, UR11, UR4 ;  /* 0x0000000b080472a4 */ /* 0x000fe2000f8e0204 */
[----:B------:R-:W1:Y:S03]  /*0080*/  LDCU UR8, c[0x0][0x370] ;  /* 0x00006e00ff0877ac */ /* 0x000e660008000800 */
[----:B------:R-:W-:Y:S01]  /*0090*/  UIADD3 UR12, UPT, UPT, UR7, UR4, URZ ;  /* 0x00000004070c7290 */ /* 0x000fe2000fffe0ff */
[----:B0-----:R-:W-:-:S05]  /*00a0*/  IMAD R6, R0, UR5, R3 ;  /* 0x0000000500067c24 */ /* 0x001fca000f8e0203 */
[----:B------:R-:W-:Y:S01]  /*00b0*/  IMAD.U32 R2, RZ, RZ, UR12 ;  /* 0x0000000cff027e24 */ /* 0x000fe2000f8e00ff */
[----:B------:R-:W-:Y:S02]  /*00c0*/  ISETP.LT.U32.AND P0, PT, R6, UR6, PT ;  /* 0x0000000606007c0c */ /* 0x000fe4000bf01070 */
[----:B------:R-:W-:Y:S01]  /*00d0*/  SHF.R.S32.HI R5, RZ, 0x1f, R6 ;  /* 0x0000001fff057819 */ /* 0x000fe20000011406 */
[----:B-1----:R-:W-:-:S03]  /*00e0*/  IMAD R0, R0, UR8, RZ ;  /* 0x0000000800007c24 */ /* 0x002fc6000f8e02ff */
[----:B------:R-:W-:-:S13]  /*00f0*/  ISETP.GT.U32.AND.EX P0, PT, R2, R5, PT, P0 ;  /* 0x000000050200720c */ /* 0x000fda0003f04100 */
[----:B------:R-:W-:Y:S05]  /*0100*/  @!P0 EXIT ;  /* 0x000000000000894d */ /* 0x000fea0003800000 */
[----:B------:R-:W0:Y:S01]  /*0110*/  LDCU.64 UR4, c[0x0][0x388] ;  /* 0x00007100ff0477ac */ /* 0x000e220008000a00 */
[----:B------:R-:W-:Y:S01]  /*0120*/  IMAD.MOV.U32 R11, RZ, RZ, R6 ;  /* 0x000000ffff0b7224 */ /* 0x000fe200078e0006 */
[----:B------:R-:W1:Y:S01]  /*0130*/  LDCU.64 UR14, c[0x0][0x358] ;  /* 0x00006b00ff0e77ac */ /* 0x000e620008000a00 */
[----:B------:R-:W2:Y:S01]  /*0140*/  LDCU.64 UR8, c[0x0][0x3d8] ;  /* 0x00007b00ff0877ac */ /* 0x000ea20008000a00 */
[----:B0-----:R-:W-:-:S04]  /*0150*/  UISETP.NE.U32.AND UP0, UPT, UR4, URZ, UPT ;  /* 0x000000ff0400728c */ /* 0x001fc8000bf05070 */
[----:B------:R-:W-:-:S09]  /*0160*/  UISETP.NE.AND.EX UP0, UPT, UR5, URZ, UPT, UP0 ;  /* 0x000000ff0500728c */ /* 0x000fd2000bf05300 */
[----:B-12---:R-:W-:Y:S05]  /*0170*/  BRA.U UP0, `(.L_x_0) ;  /* 0x00000001002c7547 */ /* 0x006fea000b800000 */
.L_x_1:
[----:B------:R-:W-:Y:S01]  /*0180*/  LEA R2, P0, R6, UR8, 0x2 ;  /* 0x0000000806027c11 */ /* 0x000fe2000f8010ff */
[----:B------:R-:W-:-:S03]  /*0190*/  IMAD.U32 R4, RZ, RZ, UR12 ;  /* 0x0000000cff047e24 */ /* 0x000fc6000f8e00ff */
[----:B------:R-:W-:Y:S02]  /*01a0*/  LEA.HI.X R3, R6, UR9, R5, 0x2, P0 ;  /* 0x0000000906037c11 */ /* 0x000fe400080f1405 */
[----:B------:R-:W-:-:S03]  /*01b0*/  IADD3 R6, PT, PT, R0, R11, RZ ;  /* 0x0000000b00067210 */ /* 0x000fc60007ffe0ff */
[----:B------:R0:W-:Y:S01]  /*01c0*/  STG.E desc[UR14][R2.64], RZ ;  /* 0x000000ff02007986 */ /* 0x0001e2000c10190e */
[----:B------:R-:W-:Y:S01]  /*01d0*/  ISETP.LT.U32.AND P0, PT, R6, UR6, PT ;  /* 0x0000000606007c0c */ /* 0x000fe2000bf01070 */
[--C-:B------:R-:W-:Y:S01]  /*01e0*/  IMAD.MOV.U32 R11, RZ, RZ, R6.reuse ;  /* 0x000000ffff0b7224 */ /* 0x100fe200078e0006 */
[----:B------:R-:W-:-:S04]  /*01f0*/  SHF.R.S32.HI R5, RZ, 0x1f, R6 ;  /* 0x0000001fff057819 */ /* 0x000fc80000011406 */
[----:B------:R-:W-:-:S13]  /*0200*/  ISETP.GT.U32.AND.EX P0, PT, R4, R5, PT, P0 ;  /* 0x000000050400720c */ /* 0x000fda0003f04100 */
[----:B0-----:R-:W-:Y:S05]  /*0210*/  @P0 BRA `(.L_x_1) ;  /* 0xfffffffc00d80947 */ /* 0x001fea000383ffff */
[----:B------:R-:W-:Y:S05]  /*0220*/  EXIT ;  /* 0x000000000000794d */ /* 0x000fea0003800000 */
.L_x_0:
[----:B------:R-:W0:Y:S01]  /*0230*/  LDCU.64 UR8, c[0x0][0x3a0] ;  /* 0x00007400ff0877ac */ /* 0x000e220008000a00 */
[----:B------:R-:W-:Y:S02]  /*0240*/  ULOP3.LUT UR11, UR4, 0xfffffff8, URZ, 0xc0, !UPT ;  /* 0xfffffff8040b7892 */ /* 0x000fe4000f8ec0ff */
[----:B0-----:R-:W-:Y:S02]  /*0250*/  USHF.L.U64.HI UR10, UR8, 0x2, UR9 ;  /* 0x00000002080a7899 */ /* 0x001fe40008010209 */
[----:B------:R-:W-:-:S12]  /*0260*/  USHF.L.U32 UR9, UR8, 0x2, URZ ;  /* 0x0000000208097899 */ /* 0x000fd800080006ff */
.L_x_10:
[----:B0-----:R-:W0:Y:S01]  /*0270*/  LDCU UR4, c[0x0][0x3cc] ;  /* 0x00007980ff0477ac */ /* 0x001e220008000800 */
[----:B------:R-:W-:Y:S01]  /*0280*/  BSSY.RECONVERGENT B0, `(.L_x_2) ;  /* 0x0000028000007945 */ /* 0x000fe20003800200 */
[----:B0-----:R-:W-:-:S04]  /*0290*/  LOP3.LUT R2, R5, UR4, RZ, 0xfc, !PT ;  /* 0x0000000405027c12 */ /* 0x001fc8000f8efcff */
[----:B------:R-:W-:-:S13]  /*02a0*/  ISETP.NE.U32.AND P0, PT, R2, RZ, PT ;  /* 0x000000ff0200720c */ /* 0x000fda0003f05070 */
[----:B------:R-:W-:Y:S05]  /*02b0*/  @P0 BRA `(.L_x_3) ;  /* 0x0000000000600947 */ /* 0x000fea0003800000 */
[----:B------:R-:W0:Y:S01]  /*02c0*/  LDCU UR4, c[0x0][0x3c8] ;  /* 0x00007900ff0477ac */ /* 0x000e220008000800 */
[----:B------:R-:W-:Y:S01]  /*02d0*/  IMAD.MOV.U32 R13, RZ, RZ, RZ ;  /* 0x000000ffff0d7224 */ /* 0x000fe200078e00ff */
[----:B0-----:R-:W0:Y:S01]  /*02e0*/  I2F.U32.RP R4, UR4 ;  /* 0x0000000400047d06 */ /* 0x001e220008209000 */
[----:B------:R-:W-:-:S07]  /*02f0*/  ISETP.NE.U32.AND P2, PT, RZ, UR4, PT ;  /* 0x00000004ff007c0c */ /* 0x000fce000bf45070 */
[----:B0-----:R-:W0:Y:S02]  /*0300*/  MUFU.RCP R4, R4 ;  /* 0x0000000400047308 */ /* 0x001e240000001000 */
[----:B0-----:R-:W-:-:S06]  /*0310*/  IADD3 R2, PT, PT, R4, 0xffffffe, RZ ;  /* 0x0ffffffe04027810 */ /* 0x001fcc0007ffe0ff */
[----:B------:R0:W1:Y:S02]  /*0320*/  F2I.FTZ.U32.TRUNC.NTZ R3, R2 ;  /* 0x0000000200037305 */ /* 0x000064000021f000 */
[----:B0-----:R-:W-:Y:S02]  /*0330*/  IMAD.MOV.U32 R2, RZ, RZ, RZ ;  /* 0x000000ffff027224 */ /* 0x001fe400078e00ff */
[----:B-1----:R-:W-:-:S04]  /*0340*/  IMAD.MOV R7, RZ, RZ, -R3 ;  /* 0x000000ffff077224 */ /* 0x002fc800078e0a03 */
[----:B------:R-:W-:-:S04]  /*0350*/  IMAD R7, R7, UR4, RZ ;  /* 0x0000000407077c24 */ /* 0x000fc8000f8e02ff */
[----:B------:R-:W-:-:S06]  /*0360*/  IMAD.HI.U32 R3, R3, R7, R2 ;  /* 0x0000000703037227 */ /* 0x000fcc00078e0002 */
[----:B------:R-:W-:-:S05]  /*0370*/  IMAD.HI.U32 R2, R3, R6, RZ ;  /* 0x0000000603027227 */ /* 0x000fca00078e00ff */
[----:B------:R-:W-:-:S05]  /*0380*/  IADD3 R3, PT, PT, -R2, RZ, RZ ;  /* 0x000000ff02037210 */ /* 0x000fca0007ffe1ff */
[----:B------:R-:W-:-:S05]  /*0390*/  IMAD R3, R3, UR4, R6 ;  /* 0x0000000403037c24 */ /* 0x000fca000f8e0206 */
[----:B------:R-:W-:-:S13]  /*03a0*/  ISETP.GE.U32.AND P0, PT, R3, UR4, PT ;  /* 0x0000000403007c0c */ /* 0x000fda000bf06070 */
[----:B------:R-:W-:Y:S02]  /*03b0*/  @P0 VIADD R3, R3, -UR4 ;  /* 0x8000000403030c36 */ /* 0x000fe40008000000 */
[----:B------:R-:W-:-:S03]  /*03c0*/  @P0 VIADD R2, R2, 0x1 ;  /* 0x0000000102020836 */ /* 0x000fc60000000000 */
[----:B------:R-:W-:-:S13]  /*03d0*/  ISETP.GE.U32.AND P1, PT, R3, UR4, PT ;  /* 0x0000000403007c0c */ /* 0x000fda000bf26070 */
[----:B------:R-:W-:Y:S02]  /*03e0*/  @P1 IADD3 R2, PT, PT, R2, 0x1, RZ ;  /* 0x0000000102021810 */ /* 0x000fe40007ffe0ff */
[----:B------:R-:W-:-:S05]  /*03f0*/  @!P2 LOP3.LUT R2, RZ, UR4, RZ, 0x33, !PT ;  /* 0x00000004ff02ac12 */ /* 0x000fca000f8e33ff */
[----:B------:R-:W-:-:S04]  /*0400*/  IMAD.MOV R3, RZ, RZ, -R2 ;  /* 0x000000ffff037224 */ /* 0x000fc800078e0a02 */
[----:B------:R-:W-:Y:S02]  /*0410*/  IMAD R12, R3, UR4, R6 ;  /* 0x00000004030c7c24 */ /* 0x000fe4000f8e0206 */
[----:B------:R-:W-:Y:S01]  /*0420*/  HFMA2 R3, -RZ, RZ, 0, 0 ;  /* 0x00000000ff037431 */ /* 0x000fe200000001ff */
[----:B------:R-:W-:Y:S06]  /*0430*/  BRA `(.L_x_4) ;  /* 0x0000000000307947 */ /* 0x000fec0003800000 */
.L_x_3:
[----:B------:R-:W-:-:S07]  /*0440*/  MOV R4, 0x460 ;  /* 0x0000046000047802 */ /* 0x000fce0000000f00 */
[----:B------:R-:W-:Y:S05]  /*0450*/  CALL.REL.NOINC `($__internal_0_$__cuda_sm20_div_u64) ;  /* 0x0000000c006c7944 */ /* 0x000fea0003c00000 */
[----:B------:R-:W0:Y:S01]  /*0460*/  LDCU.64 UR4, c[0x0][0x3c8] ;  /* 0x00007900ff0477ac */ /* 0x000e220008000a00 */
[----:B------:R-:W-:Y:S01]  /*0470*/  IADD3 R3, P0, PT, RZ, -R7, RZ ;  /* 0x80000007ff037210 */ /* 0x000fe20007f1e0ff */
[----:B------:R-:W-:-:S04]  /*0480*/  IMAD.MOV.U32 R4, RZ, RZ, R6 ;  /* 0x000000ffff047224 */ /* 0x000fc800078e0006 */
[----:B------:R-:W-:-:S04]  /*0490*/  IMAD.X R2, RZ, RZ, ~R8, P0 ;  /* 0x000000ffff027224 */ /* 0x000fc800000e0e08 */
[----:B0-----:R-:W-:Y:S02]  /*04a0*/  IMAD R2, R2, UR4, RZ ;  /* 0x0000000402027c24 */ /* 0x001fe4000f8e02ff */
[----:B------:R-:W-:-:S04]  /*04b0*/  IMAD.WIDE.U32 R12, R3, UR4, R4 ;  /* 0x00000004030c7c25 */ /* 0x000fc8000f8e0004 */
[----:B------:R-:W-:Y:S02]  /*04c0*/  IMAD R3, R3, UR5, R2 ;  /* 0x0000000503037c24 */ /* 0x000fe4000f8e0202 */
[----:B------:R-:W-:-:S03]  /*04d0*/  IMAD.MOV.U32 R2, RZ, RZ, R7 ;  /* 0x000000ffff027224 */ /* 0x000fc600078e0007 */
[----:B------:R-:W-:Y:S01]  /*04e0*/  IADD3 R13, PT, PT, R13, R3, RZ ;  /* 0x000000030d0d7210 */ /* 0x000fe20007ffe0ff */
[----:B------:R-:W-:-:S07]  /*04f0*/  IMAD.MOV.U32 R3, RZ, RZ, R8 ;  /* 0x000000ffff037224 */ /* 0x000fce00078e0008 */
.L_x_4:
[----:B------:R-:W-:Y:S05]  /*0500*/  BSYNC.RECONVERGENT B0 ;  /* 0x0000000000007941 */ /* 0x000fea0003800200 */
.L_x_2:
[----:B------:R-:W0:Y:S01]  /*0510*/  LDCU.64 UR4, c[0x0][0x3d8] ;  /* 0x00007b00ff0477ac */ /* 0x000e220008000a00 */
[----:B------:R-:W-:Y:S01]  /*0520*/  MOV R15, RZ ;  /* 0x000000ff000f7202 */ /* 0x000fe20000000f00 */
[----:B------:R-:W1:Y:S01]  /*0530*/  LDCU.64 UR20, c[0x0][0x388] ;  /* 0x00007100ff1477ac */ /* 0x000e620008000a00 */
[----:B0-----:R-:W-:Y:S01]  /*0540*/  LEA R4, P0, R6, UR4, 0x2 ;  /* 0x0000000406047c11 */ /* 0x001fe2000f8010ff */
[----:B------:R-:W-:-:S03]  /*0550*/  UMOV UR4, URZ ;  /* 0x000000ff00047c82 */ /* 0x000fc60008000000 */
[----:B------:R-:W-:Y:S01]  /*0560*/  LEA.HI.X R5, R6, UR5, R5, 0x2, P0 ;  /* 0x0000000506057c11 */ /* 0x000fe200080f1405 */
[----:B-1----:R-:W-:Y:S01]  /*0570*/  UISETP.GE.U32.AND UP0, UPT, UR20, 0x8, UPT ;  /* 0x000000081400788c */ /* 0x002fe2000bf06070 */
[----:B------:R-:W-:-:S03]  /*0580*/  UMOV UR5, URZ ;  /* 0x000000ff00057c82 */ /* 0x000fc60008000000 */
[----:B------:R0:W-:Y:S01]  /*0590*/  STG.E desc[UR14][R4.64], RZ ;  /* 0x000000ff04007986 */ /* 0x0001e2000c10190e */
[----:B------:R-:W-:-:S09]  /*05a0*/  UISETP.GE.U32.AND.EX UP0, UPT, UR21, URZ, UPT, UP0 ;  /* 0x000000ff1500728c */ /* 0x000fd2000bf06100 */
[----:B0-----:R-:W-:Y:S05]  /*05b0*/  BRA.U !UP0, `(.L_x_5) ;  /* 0x0000000508347547 */ /* 0x001fea000b800000 */
[----:B------:R-:W0:Y:S01]  /*05c0*/  LDC.64 R6, c[0x0][0x3a0] ;  /* 0x0000e800ff067b82 */ /* 0x000e220000000a00 */
[----:B------:R-:W-:Y:S01]  /*05d0*/  IMAD.MOV.U32 R15, RZ, RZ, RZ ;  /* 0x000000ffff0f7224 */ /* 0x000fe200078e00ff */
[----:B------:R-:W1:Y:S01]  /*05e0*/  LDCU UR13, c[0x0][0x38c] ;  /* 0x00007180ff0d77ac */ /* 0x000e620008000800 */
[----:B------:R-:W2:Y:S01]  /*05f0*/  LDCU.64 UR16, c[0x0][0x398] ;  /* 0x00007300ff1077ac */ /* 0x000ea20008000a00 */
[----:B------:R-:W3:Y:S01]  /*0600*/  LDCU.64 UR18, c[0x0][0x3b8] ;  /* 0x00007700ff1277ac */ /* 0x000ee20008000a00 */
[----:B------:R-:W-:Y:S01]  /*0610*/  UMOV UR4, URZ ;  /* 0x000000ff00047c82 */ /* 0x000fe20008000000 */
[----:B------:R-:W-:Y:S01]  /*0620*/  UMOV UR5, URZ ;  /* 0x000000ff00057c82 */ /* 0x000fe20008000000 */
[----:B------:R-:W-:-:S05]  /*0630*/  UMOV UR8, UR11 ;  /* 0x0000000b00087c82 */ /* 0x000fca0008000000 */
.L_x_6:
[----:B----4-:R-:W-:Y:S01]  /*0640*/  MOV R21, UR5 ;  /* 0x0000000500157c02 */ /* 0x010fe20008000f00 */
[C---:B0-----:R-:W-:Y:S02]  /*0650*/  IMAD R8, R6.reuse, UR5, RZ ;  /* 0x0000000506087c24 */ /* 0x041fe4000f8e02ff */
[----:B------:R-:W-:Y:S02]  /*0660*/  IMAD.U32 R20, RZ, RZ, UR4 ;  /* 0x00000004ff147e24 */ /* 0x000fe4000f8e00ff */
[----:B------:R-:W-:Y:S02]  /*0670*/  IMAD R9, R3, UR20, RZ ;  /* 0x0000001403097c24 */ /* 0x000fe4000f8e02ff */
[----:B------:R-:W-:-:S04]  /*0680*/  IMAD.WIDE.U32 R16, R6, UR4, R12 ;  /* 0x0000000406107c25 */ /* 0x000fc8000f8e000c */
[----:B------:R-:W-:Y:S01]  /*0690*/  IMAD R23, R7, UR4, R8 ;  /* 0x0000000407177c24 */ /* 0x000fe2000f8e0208 */
[----:B---3--:R-:W-:Y:S01]  /*06a0*/  LEA R18, P1, R16, UR18, 0x2 ;  /* 0x0000001210127c11 */ /* 0x008fe2000f8210ff */
[C---:B------:R-:W-:Y:S02]  /*06b0*/  IMAD R19, R2.reuse, UR21, R9 ;  /* 0x0000001502137c24 */ /* 0x040fe4000f8e0209 */
[----:B------:R-:W-:-:S04]  /*06c0*/  IMAD.WIDE.U32 R20, R2, UR20, R20 ;  /* 0x0000001402147c25 */ /* 0x000fc8000f8e0014 */
[----:B------:R-:W-:Y:S01]  /*06d0*/  IMAD.IADD R9, R17, 0x1, R23 ;  /* 0x0000000111097824 */ /* 0x000fe200078e0217 */
[----:B------:R-:W-:Y:S02]  /*06e0*/  IADD3 R17, PT, PT, R21, R19, RZ ;  /* 0x0000001315117210 */ /* 0x000fe40007ffe0ff */
[----:B--2---:R-:W-:Y:S02]  /*06f0*/  LEA R8, P0, R20, UR16, 0x2 ;  /* 0x0000001014087c11 */ /* 0x004fe4000f8010ff */
[----:B------:R-:W-:Y:S02]  /*0700*/  LEA.HI.X R19, R16, UR19, R9, 0x2, P1 ;  /* 0x0000001310137c11 */ /* 0x000fe400088f1409 */
[----:B------:R-:W-:-:S03]  /*0710*/  LEA.HI.X R9, R20, UR17, R17, 0x2, P0 ;  /* 0x0000001114097c11 */ /* 0x000fc600080f1411 */
[----:B------:R-:W2:Y:S04]  /*0720*/  LDG.E R14, desc[UR14][R18.64] ;  /* 0x0000000e120e7981 */ /* 0x000ea8000c1e1900 */
[----:B------:R-:W2:Y:S01]  /*0730*/  LDG.E R10, desc[UR14][R8.64] ;  /* 0x0000000e080a7981 */ /* 0x000ea2000c1e1900 */
[----:B------:R-:W-:-:S04]  /*0740*/  IADD3 R16, P0, PT, R18, UR9, RZ ;  /* 0x0000000912107c10 */ /* 0x000fc8000ff1e0ff */
[----:B------:R-:W-:Y:S01]  /*0750*/  IADD3.X R17, PT, PT, R19, UR10, RZ, P0, !PT ;  /* 0x0000000a13117c10 */ /* 0x000fe200087fe4ff */
[----:B--2---:R-:W-:-:S05]  /*0760*/  FFMA R21, R10, R14, R15 ;  /* 0x0000000e0a157223 */ /* 0x004fca000000000f */
[----:B------:R0:W-:Y:S04]  /*0770*/  STG.E desc[UR14][R4.64], R21 ;  /* 0x0000001504007986 */ /* 0x0001e8000c10190e */
[----:B------:R-:W2:Y:S04]  /*0780*/  LDG.E R20, desc[UR14][R16.64] ;  /* 0x0000000e10147981 */ /* 0x000ea8000c1e1900 */
[----:B------:R-:W2:Y:S01]  /*0790*/  LDG.E R10, desc[UR14][R8.64+0x4] ;  /* 0x0000040e080a7981 */ /* 0x000ea2000c1e1900 */
[----:B------:R-:W-:-:S04]  /*07a0*/  IADD3 R14, P0, PT, R16, UR9, RZ ;  /* 0x00000009100e7c10 */ /* 0x000fc8000ff1e0ff */
[----:B------:R-:W-:Y:S01]  /*07b0*/  IADD3.X R15, PT, PT, R17, UR10, RZ, P0, !PT ;  /* 0x0000000a110f7c10 */ /* 0x000fe200087fe4ff */
[----:B--2---:R-:W-:-:S05]  /*07c0*/  FFMA R23, R10, R20, R21 ;  /* 0x000000140a177223 */ /* 0x004fca0000000015 */
[----:B------:R2:W-:Y:S04]  /*07d0*/  STG.E desc[UR14][R4.64], R23 ;  /* 0x0000001704007986 */ /* 0x0005e8000c10190e */
[----:B------:R-:W0:Y:S04]  /*07e0*/  LDG.E R20, desc[UR14][R14.64] ;  /* 0x0000000e0e147981 */ /* 0x000e28000c1e1900 */
[----:B------:R-:W0:Y:S01]  /*07f0*/  LDG.E R10, desc[UR14][R8.64+0x8] ;  /* 0x0000080e080a7981 */ /* 0x000e22000c1e1900 */
[----:B------:R-:W-:-:S04]  /*0800*/  IADD3 R18, P0, PT, R14, UR9, RZ ;  /* 0x000000090e127c10 */ /* 0x000fc8000ff1e0ff */
[----:B------:R-:W-:Y:S01]  /*0810*/  IADD3.X R19, PT, PT, R15, UR10, RZ, P0, !PT ;  /* 0x0000000a0f137c10 */ /* 0x000fe200087fe4ff */
[----:B0-----:R-:W-:-:S05]  /*0820*/  FFMA R21, R10, R20, R23 ;  /* 0x000000140a157223 */ /* 0x001fca0000000017 */
        /* <DEDUP_REMOVED lines=27> */
[----:B------:R-:W-:Y:S02]  /*09e0*/  UIADD3 UR8, UP0, UPT, UR8, -0x8, URZ ;  /* 0xfffffff808087890 */ /* 0x000fe4000ff1e0ff */
[----:B------:R-:W-:-:S02]  /*09f0*/  UIADD3 UR4, UP1, UPT, UR4, 0x8, URZ ;  /* 0x0000000804047890 */ /* 0x000fc4000ff3e0ff */
[----:B-1----:R-:W-:Y:S02]  /*0a00*/  UIADD3.X UR13, UPT, UPT, UR13, -0x1, URZ, UP0, !UPT ;  /* 0xffffffff0d0d7890 */ /* 0x002fe400087fe4ff */
[----:B------:R-:W-:Y:S02]  /*0a10*/  UISETP.NE.U32.AND UP0, UPT, UR8, URZ, UPT ;  /* 0x000000ff0800728c */ /* 0x000fe4000bf05070 */
[----:B------:R-:W-:Y:S02]  /*0a20*/  UIADD3.X UR5, UPT, UPT, URZ, UR5, URZ, UP1, !UPT ;  /* 0x00000005ff057290 */ /* 0x000fe40008ffe4ff */
[----:B------:R-:W-:Y:S01]  /*0a30*/  UISETP.NE.AND.EX UP0, UPT, UR13, URZ, UPT, UP0 ;  /* 0x000000ff0d00728c */ /* 0x000fe2000bf05300 */
[----:B--2---:R-:W-:-:S05]  /*0a40*/  FFMA R15, R10, R16, R21 ;  /* 0x000000100a0f7223 */ /* 0x004fca0000000015 */
[----:B------:R4:W-:Y:S03]  /*0a50*/  STG.E desc[UR14][R4.64], R15 ;  /* 0x0000000f04007986 */ /* 0x0009e6000c10190e */
[----:B------:R-:W-:Y:S05]  /*0a60*/  BRA.U UP0, `(.L_x_6) ;  /* 0xfffffff900f47547 */ /* 0x000fea000b83ffff */
[----:B------:R-:W0:Y:S01]  /*0a70*/  LDCU UR5, c[0x0][0x38c] ;  /* 0x00007180ff0577ac */ /* 0x000e220008000800 */
[----:B------:R-:W-:-:S05]  /*0a80*/  UMOV UR4, UR11 ;  /* 0x0000000b00047c82 */ /* 0x000fca0008000000 */
.L_x_5:
[----:B------:R-:W1:Y:S02]  /*0a90*/  LDCU UR8, c[0x0][0x388] ;  /* 0x00007100ff0877ac */ /* 0x000e640008000800 */
[----:B-1----:R-:W-:-:S04]  /*0aa0*/  ULOP3.LUT UR8, UR8, 0x7, URZ, 0xc0, !UPT ;  /* 0x0000000708087892 */ /* 0x002fc8000f8ec0ff */
[----:B------:R-:W-:-:S04]  /*0ab0*/  UISETP.NE.U32.AND UP0, UPT, UR8, URZ, UPT ;  /* 0x000000ff0800728c */ /* 0x000fc8000bf05070 */
[----:B------:R-:W-:-:S09]  /*0ac0*/  UISETP.NE.AND.EX UP0, UPT, URZ, URZ, UPT, UP0 ;  /* 0x000000ffff00728c */ /* 0x000fd2000bf05300 */
[----:B------:R-:W-:Y:S05]  /*0ad0*/  BRA.U !UP0, `(.L_x_7) ;  /* 0x0000000508ac7547 */ /* 0x000fea000b800000 */
[----:B------:R-:W-:Y:S02]  /*0ae0*/  UIADD3 UR8, UP0, UPT, UR8, -0x1, URZ ;  /* 0xffffffff08087890 */ /* 0x000fe4000ff1e0ff */
[----:B------:R-:W-:Y:S02]  /*0af0*/  ULOP3.LUT UR13, UR20, 0x3, URZ, 0xc0, !UPT ;  /* 0x00000003140d7892 */ /* 0x000fe4000f8ec0ff */
[----:B------:R-:W-:Y:S02]  /*0b00*/  UIADD3.X UR16, UPT, UPT, URZ, -0x1, URZ, UP0, !UPT ;  /* 0xffffffffff107890 */ /* 0x000fe400087fe4ff */
[----:B------:R-:W-:Y:S02]  /*0b10*/  UISETP.GE.U32.AND UP1, UPT, UR8, 0x3, UPT ;  /* 0x000000030800788c */ /* 0x000fe4000bf26070 */
[----:B------:R-:W-:Y:S02]  /*0b20*/  UISETP.NE.U32.AND UP0, UPT, UR13, URZ, UPT ;  /* 0x000000ff0d00728c */ /* 0x000fe4000bf05070 */
[----:B------:R-:W-:-:S02]  /*0b30*/  UISETP.GE.U32.AND.EX UP1, UPT, UR16, URZ, UPT, UP1 ;  /* 0x000000ff1000728c */ /* 0x000fc4000bf26110 */
[----:B------:R-:W-:-:S07]  /*0b40*/  UISETP.NE.AND.EX UP0, UPT, URZ, URZ, UPT, UP0 ;  /* 0x000000ffff00728c */ /* 0x000fce000bf05300 */
[----:B------:R-:W-:Y:S05]  /*0b50*/  BRA.U !UP1, `(.L_x_8) ;  /* 0x0000000109a47547 */ /* 0x000fea000b800000 */
[----:B------:R-:W1:Y:S01]  /*0b60*/  LDC.64 R6, c[0x0][0x3a0] ;  /* 0x0000e800ff067b82 */ /* 0x000e620000000a00 */
[----:B------:R-:W2:Y:S01]  /*0b70*/  LDCU.64 UR18, c[0x0][0x3b8] ;  /* 0x00007700ff1277ac */ /* 0x000ea20008000a00 */
[----:B0-----:R-:W-:Y:S01]  /*0b80*/  MOV R19, UR5 ;  /* 0x0000000500137c02 */ /* 0x001fe20008000f00 */
[----:B------:R-:W-:Y:S01]  /*0b90*/  IMAD R9, R3, UR20, RZ ;  /* 0x0000001403097c24 */ /* 0x000fe2000f8e02ff */
[----:B------:R-:W0:Y:S01]  /*0ba0*/  LDCU.64 UR16, c[0x0][0x398] ;  /* 0x00007300ff1077ac */ /* 0x000e220008000a00 */
[----:B------:R-:W-:Y:S02]  /*0bb0*/  IMAD.U32 R18, RZ, RZ, UR4 ;  /* 0x00000004ff127e24 */ /* 0x000fe4000f8e00ff */
[C---:B----4-:R-:W-:Y:S02]  /*0bc0*/  IMAD R21, R2.reuse, UR21, R9 ;  /* 0x0000001502157c24 */ /* 0x050fe4000f8e0209 */
[----:B------:R-:W-:-:S04]  /*0bd0*/  IMAD.WIDE.U32 R18, R2, UR20, R18 ;  /* 0x0000001402127c25 */ /* 0x000fc8000f8e0012 */
[----:B-1----:R-:W-:-:S04]  /*0be0*/  IMAD.WIDE.U32 R16, R6, UR4, R12 ;  /* 0x0000000406107c25 */ /* 0x002fc8000f8e000c */
[----:B------:R-:W-:Y:S01]  /*0bf0*/  IMAD R6, R6, UR5, RZ ;  /* 0x0000000506067c24 */ /* 0x000fe2000f8e02ff */
[----:B--2---:R-:W-:-:S03]  /*0c00*/  LEA R8, P1, R16, UR18, 0x2 ;  /* 0x0000001210087c11 */ /* 0x004fc6000f8210ff */
[----:B------:R-:W-:Y:S01]  /*0c10*/  IMAD R9, R7, UR4, R6 ;  /* 0x0000000407097c24 */ /* 0x000fe2000f8e0206 */
[----:B0-----:R-:W-:Y:S01]  /*0c20*/  LEA R6, P0, R18, UR16, 0x2 ;  /* 0x0000001012067c11 */ /* 0x001fe2000f8010ff */
[----:B------:R-:W-:-:S03]  /*0c30*/  IMAD.IADD R7, R21, 0x1, R19 ;  /* 0x0000000115077824 */ /* 0x000fc600078e0213 */
[----:B------:R-:W-:Y:S02]  /*0c40*/  IADD3 R9, PT, PT, R17, R9, RZ ;  /* 0x0000000911097210 */ /* 0x000fe40007ffe0ff */
        /* <DEDUP_REMOVED lines=22> */
[----:B------:R-:W-:-:S04]  /*0db0*/  UIADD3 UR4, UP1, UPT, UR4, 0x4, URZ ;  /* 0x0000000404047890 */ /* 0x000fc8000ff3e0ff */
[----:B------:R-:W-:Y:S01]  /*0dc0*/  UIADD3.X UR5, UPT, UPT, URZ, UR5, URZ, UP1, !UPT ;  /* 0x00000005ff057290 */ /* 0x000fe20008ffe4ff */
[----:B0-----:R-:W-:-:S05]  /*0dd0*/  FFMA R15, R10, R8, R23 ;  /* 0x000000080a0f7223 */ /* 0x001fca0000000017 */
[----:B------:R1:W-:Y:S06]  /*0de0*/  STG.E desc[UR14][R4.64], R15 ;  /* 0x0000000f04007986 */ /* 0x0003ec000c10190e */
.L_x_8:
[----:B------:R-:W-:Y:S05]  /*0df0*/  BRA.U !UP0, `(.L_x_7) ;  /* 0x0000000108e47547 */ /* 0x000fea000b800000 */
[----:B------:R-:W-:Y:S02]  /*0e00*/  UISETP.NE.U32.AND UP1, UPT, UR13, 0x1, UPT ;  /* 0x000000010d00788c */ /* 0x000fe4000bf25070 */
[----:B------:R-:W-:Y:S02]  /*0e10*/  ULOP3.LUT UR8, UR20, 0x1, URZ, 0xc0, !UPT ;  /* 0x0000000114087892 */ /* 0x000fe4000f8ec0ff */
[----:B------:R-:W-:Y:S02]  /*0e20*/  UISETP.NE.AND.EX UP1, UPT, URZ, URZ, UPT, UP1 ;  /* 0x000000ffff00728c */ /* 0x000fe4000bf25310 */
[----:B------:R-:W-:-:S04]  /*0e30*/  UISETP.NE.U32.AND UP0, UPT, UR8, 0x1, UPT ;  /* 0x000000010800788c */ /* 0x000fc8000bf05070 */
[----:B------:R-:W-:-:S03]  /*0e40*/  UISETP.NE.U32.AND.EX UP0, UPT, URZ, URZ, UPT, UP0 ;  /* 0x000000ffff00728c */ /* 0x000fc6000bf05100 */
[----:B------:R-:W-:Y:S08]  /*0e50*/  BRA.U !UP1, `(.L_x_9) ;  /* 0x0000000109747547 */ /* 0x000ff0000b800000 */
[----:B------:R-:W2:Y:S01]  /*0e60*/  LDC.64 R6, c[0x0][0x3a0] ;  /* 0x0000e800ff067b82 */ /* 0x000ea20000000a00 */
[----:B------:R-:W3:Y:S01]  /*0e70*/  LDCU.64 UR16, c[0x0][0x398] ;  /* 0x00007300ff1077ac */ /* 0x000ee20008000a00 */
[----:B0-----:R-:W-:Y:S01]  /*0e80*/  MOV R19, UR5 ;  /* 0x0000000500137c02 */ /* 0x001fe20008000f00 */
[----:B------:R-:W-:Y:S01]  /*0e90*/  IMAD.U32 R18, RZ, RZ, UR4 ;  /* 0x00000004ff127e24 */ /* 0x000fe2000f8e00ff */
[----:B------:R-:W0:Y:S01]  /*0ea0*/  LDCU.64 UR18, c[0x0][0x3b8] ;  /* 0x00007700ff1277ac */ /* 0x000e220008000a00 */
[----:B------:R-:W-:Y:S02]  /*0eb0*/  IMAD R17, R3, UR20, RZ ;  /* 0x0000001403117c24 */ /* 0x000fe4000f8e02ff */
[----:B------:R-:W-:-:S04]  /*0ec0*/  IMAD.WIDE.U32 R18, R2, UR20, R18 ;  /* 0x0000001402127c25 */ /* 0x000fc8000f8e0012 */
[----:B------:R-:W-:-:S04]  /*0ed0*/  IMAD R17, R2, UR21, R17 ;  /* 0x0000001502117c24 */ /* 0x000fc8000f8e0211 */
[----:B------:R-:W-:Y:S02]  /*0ee0*/  IMAD.IADD R17, R17, 0x1, R19 ;  /* 0x0000000111117824 */ /* 0x000fe400078e0213 */
[----:B--2---:R-:W-:-:S04]  /*0ef0*/  IMAD.WIDE.U32 R8, R6, UR4, R12 ;  /* 0x0000000406087c25 */ /* 0x004fc8000f8e000c */
[----:B------:R-:W-:Y:S01]  /*0f00*/  IMAD R6, R6, UR5, RZ ;  /* 0x0000000506067c24 */ /* 0x000fe2000f8e02ff */
[----:B0-----:R-:W-:-:S03]  /*0f10*/  LEA R16, P1, R8, UR18, 0x2 ;  /* 0x0000001208107c11 */ /* 0x001fc6000f8210ff */
[----:B------:R-:W-:Y:S01]  /*0f20*/  IMAD R7, R7, UR4, R6 ;  /* 0x0000000407077c24 */ /* 0x000fe2000f8e0206 */
[----:B---3--:R-:W-:-:S04]  /*0f30*/  LEA R6, P0, R18, UR16, 0x2 ;  /* 0x0000001012067c11 */ /* 0x008fc8000f8010ff */
        /* <DEDUP_REMOVED lines=9> */
[----:B------:R-:W1:Y:S04]  /*0fd0*/  LDG.E R10, desc[UR14][R6.64+0x4] ;  /* 0x0000040e060a7981 */ /* 0x000e68000c1e1900 */
[----:B------:R-:W1:Y:S01]  /*0fe0*/  LDG.E R8, desc[UR14][R8.64] ;  /* 0x0000000e08087981 */ /* 0x000e62000c1e1900 */
[----:B------:R-:W-:-:S04]  /*0ff0*/  UIADD3 UR4, UP1, UPT, UR4, 0x2, URZ ;  /* 0x0000000204047890 */ /* 0x000fc8000ff3e0ff */
[----:B------:R-:W-:Y:S01]  /*1000*/  UIADD3.X UR5, UPT, UPT, URZ, UR5, URZ, UP1, !UPT ;  /* 0x00000005ff057290 */ /* 0x000fe20008ffe4ff */
[----:B-1--4-:R-:W-:-:S05]  /*1010*/  FFMA R15, R10, R8, R19 ;  /* 0x000000080a0f7223 */ /* 0x012fca0000000013 */
[----:B------:R2:W-:Y:S06]  /*1020*/  STG.E desc[UR14][R4.64], R15 ;  /* 0x0000000f04007986 */ /* 0x0005ec000c10190e */
.L_x_9:
[----:B------:R-:W-:Y:S05]  /*1030*/  BRA.U UP0, `(.L_x_7) ;  /* 0x0000000100547547 */ /* 0x000fea000b800000 */
[----:B------:R-:W3:Y:S01]  /*1040*/  LDC.64 R8, c[0x0][0x3a0] ;  /* 0x0000e800ff087b82 */ /* 0x000ee20000000a00 */
[----:B------:R-:W5:Y:S01]  /*1050*/  LDCU.64 UR18, c[0x0][0x3b8] ;  /* 0x00007700ff1277ac */ /* 0x000f620008000a00 */
[----:B0-----:R-:W-:Y:S01]  /*1060*/  MOV R17, UR5 ;  /* 0x0000000500117c02 */ /* 0x001fe20008000f00 */
[----:B------:R-:W-:Y:S01]  /*1070*/  IMAD R3, R3, UR20, RZ ;  /* 0x0000001403037c24 */ /* 0x000fe2000f8e02ff */
[----:B------:R-:W0:Y:S01]  /*1080*/  LDCU.64 UR16, c[0x0][0x398] ;  /* 0x00007300ff1077ac */ /* 0x000e220008000a00 */
[----:B------:R-:W-:Y:S02]  /*1090*/  IMAD.U32 R16, RZ, RZ, UR4 ;  /* 0x00000004ff107e24 */ /* 0x000fe4000f8e00ff */
[C---:B--2---:R-:W-:Y:S02]  /*10a0*/  IMAD R19, R2.reuse, UR21, R3 ;  /* 0x0000001502137c24 */ /* 0x044fe4000f8e0203 */
[----:B------:R-:W-:-:S04]  /*10b0*/  IMAD.WIDE.U32 R2, R2, UR20, R16 ;  /* 0x0000001402027c25 */ /* 0x000fc8000f8e0010 */
[----:B---3--:R-:W-:-:S04]  /*10c0*/  IMAD.WIDE.U32 R6, R8, UR4, R12 ;  /* 0x0000000408067c25 */ /* 0x008fc8000f8e000c */
[----:B------:R-:W-:Y:S01]  /*10d0*/  IMAD R8, R8, UR5, RZ ;  /* 0x0000000508087c24 */ /* 0x000fe2000f8e02ff */
[----:B-----5:R-:W-:-:S03]  /*10e0*/  LEA R12, P1, R6, UR18, 0x2 ;  /* 0x00000012060c7c11 */ /* 0x020fc6000f8210ff */
[----:B------:R-:W-:Y:S01]  /*10f0*/  IMAD R13, R9, UR4, R8 ;  /* 0x00000004090d7c24 */ /* 0x000fe2000f8e0208 */
[----:B0-----:R-:W-:Y:S01]  /*1100*/  LEA R8, P0, R2, UR16, 0x2 ;  /* 0x0000001002087c11 */ /* 0x001fe2000f8010ff */
[----:B------:R-:W-:-:S03]  /*1110*/  IMAD.IADD R9, R19, 0x1, R3 ;  /* 0x0000000113097824 */ /* 0x000fc600078e0203 */
[----:B------:R-:W-:Y:S02]  /*1120*/  IADD3 R3, PT, PT, R7, R13, RZ ;  /* 0x0000000d07037210 */ /* 0x000fe40007ffe0ff */
[----:B------:R-:W-:Y:S02]  /*1130*/  LEA.HI.X R9, R2, UR17, R9, 0x2, P0 ;  /* 0x0000001102097c11 */ /* 0x000fe400080f1409 */
[----:B------:R-:W-:-:S03]  /*1140*/  LEA.HI.X R13, R6, UR19, R3, 0x2, P1 ;  /* 0x00000013060d7c11 */ /* 0x000fc600088f1403 */
[----:B------:R-:W1:Y:S04]  /*1150*/  LDG.E R8, desc[UR14][R8.64] ;  /* 0x0000000e08087981 */ /* 0x000e68000c1e1900 */
[----:B------:R-:W1:Y:S02]  /*1160*/  LDG.E R12, desc[UR14][R12.64] ;  /* 0x0000000e0c0c7981 */ /* 0x000e64000c1e1900 */
[----:B-1--4-:R-:W-:-:S05]  /*1170*/  FFMA R15, R8, R12, R15 ;  /* 0x0000000c080f7223 */ /* 0x012fca000000000f */
[----:B------:R3:W-:Y:S02]  /*1180*/  STG.E desc[UR14][R4.64], R15 ;  /* 0x0000000f04007986 */ /* 0x0007e4000c10190e */
.L_x_7:
[----:B------:R-:W-:Y:S01]  /*1190*/  IMAD.IADD R6, R0, 0x1, R11 ;  /* 0x0000000100067824 */ /* 0x000fe200078e020b */
[----:B------:R-:W-:-:S03]  /*11a0*/  MOV R2, UR12 ;  /* 0x0000000c00027c02 */ /* 0x000fc60008000f00 */
[--C-:B------:R-:W-:Y:S01]  /*11b0*/  IMAD.MOV.U32 R11, RZ, RZ, R6.reuse ;  /* 0x000000ffff0b7224 */ /* 0x100fe200078e0006 */
[----:B------:R-:W-:Y:S02]  /*11c0*/  ISETP.LT.U32.AND P0, PT, R6, UR6, PT ;  /* 0x0000000606007c0c */ /* 0x000fe4000bf01070 */
[----:B-1234-:R-:W-:-:S04]  /*11d0*/  SHF.R.S32.HI R5, RZ, 0x1f, R6 ;  /* 0x0000001fff057819 */ /* 0x01efc80000011406 */
[----:B------:R-:W-:-:S13]  /*11e0*/  ISETP.GT.U32.AND.EX P0, PT, R2, R5, PT, P0 ;  /* 0x000000050200720c */ /* 0x000fda0003f04100 */
[----:B------:R-:W-:Y:S05]  /*11f0*/  @P0 BRA `(.L_x_10) ;  /* 0xfffffff0001c0947 */ /* 0x000fea000383ffff */
[----:B0-----:R-:W-:Y:S05]  /*1200*/  EXIT ;  /* 0x000000000000794d */ /* 0x001fea0003800000 */
        .weak           $__internal_0_$__cuda_sm20_div_u64
        .type           $__internal_0_$__cuda_sm20_div_u64,@function
        .size           $__internal_0_$__cuda_sm20_div_u64,(.L_x_14 - $__internal_0_$__cuda_sm20_div_u64)
$__internal_0_$__cuda_sm20_div_u64:
[----:B------:R-:W0:Y:S01]  /*1210*/  LDCU.64 UR4, c[0x0][0x3c8] ;  /* 0x00007900ff0477ac */ /* 0x000e220008000a00 */
[----:B------:R-:W1:Y:S01]  /*1220*/  LDC.64 R2, c[0x0][0x3c8] ;  /* 0x0000f200ff027b82 */ /* 0x000e620000000a00 */
[----:B0-----:R-:W0:Y:S08]  /*1230*/  I2F.U64.RP R7, UR4 ;  /* 0x0000000400077d12 */ /* 0x001e300008309000 */
[----:B0-----:R-:W0:Y:S02]  /*1240*/  MUFU.RCP R7, R7 ;  /* 0x0000000700077308 */ /* 0x001e240000001000 */
[----:B0-----:R-:W-:-:S06]  /*1250*/  IADD3 R8, PT, PT, R7, 0x1ffffffe, RZ ;  /* 0x1ffffffe07087810 */ /* 0x001fcc0007ffe0ff */
[----:B------:R-:W1:Y:S02]  /*1260*/  F2I.U64.TRUNC R8, R8 ;  /* 0x0000000800087311 */ /* 0x000e64000020d800 */
[----:B-1----:R-:W-:-:S04]  /*1270*/  IMAD.WIDE.U32 R12, R8, R2, RZ ;  /* 0x00000002080c7225 */ /* 0x002fc800078e00ff */
[----:B------:R-:W-:Y:S01]  /*1280*/  IMAD R13, R8, R3, R13 ;  /* 0x00000003080d7224 */ /* 0x000fe200078e020d */
[----:B------:R-:W-:-:S03]  /*1290*/  IADD3 R15, P0, PT, RZ, -R12, RZ ;  /* 0x8000000cff0f7210 */ /* 0x000fc60007f1e0ff */
[----:B------:R-:W-:Y:S02]  /*12a0*/  IMAD R13, R9, R2, R13 ;  /* 0x00000002090d7224 */ /* 0x000fe400078e020d */
[----:B------:R-:W-:-:S04]  /*12b0*/  IMAD.HI.U32 R12, R8, R15, RZ ;  /* 0x0000000f080c7227 */ /* 0x000fc800078e00ff */
[----:B------:R-:W-:Y:S01]  /*12c0*/  IMAD.X R17, RZ, RZ, ~R13, P0 ;  /* 0x000000ffff117224 */ /* 0x000fe200000e0e0d */
[----:B------:R-:W-:-:S03]  /*12d0*/  MOV R13, R8 ;  /* 0x00000008000d7202 */ /* 0x000fc60000000f00 */
[-C--:B------:R-:W-:Y:S02]  /*12e0*/  IMAD R19, R9, R17.reuse, RZ ;  /* 0x0000001109137224 */ /* 0x080fe400078e02ff */
[----:B------:R-:W-:-:S04]  /*12f0*/  IMAD.WIDE.U32 R12, P0, R8, R17, R12 ;  /* 0x00000011080c7225 */ /* 0x000fc8000780000c */
[----:B------:R-:W-:-:S04]  /*1300*/  IMAD.HI.U32 R7, R9, R17, RZ ;  /* 0x0000001109077227 */ /* 0x000fc800078e00ff */
[----:B------:R-:W-:-:S04]  /*1310*/  IMAD.HI.U32 R12, P1, R9, R15, R12 ;  /* 0x0000000f090c7227 */ /* 0x000fc8000782000c */
[----:B------:R-:W-:Y:S01]  /*1320*/  IMAD.X R7, R7, 0x1, R9, P0 ;  /* 0x0000000107077824 */ /* 0x000fe200000e0609 */
[----:B------:R-:W-:-:S04]  /*1330*/  IADD3 R13, P2, PT, R19, R12, RZ ;  /* 0x0000000c130d7210 */ /* 0x000fc80007f5e0ff */
[----:B------:R-:W-:Y:S01]  /*1340*/  IADD3.X R7, PT, PT, RZ, RZ, R7, P2, P1 ;  /* 0x000000ffff077210 */ /* 0x000fe200017e2407 */
[----:B------:R-:W-:-:S04]  /*1350*/  IMAD.WIDE.U32 R8, R13, R2, RZ ;  /* 0x000000020d087225 */ /* 0x000fc800078e00ff */
[----:B------:R-:W-:Y:S01]  /*1360*/  IMAD R9, R13, R3, R9 ;  /* 0x000000030d097224 */ /* 0x000fe200078e0209 */
[----:B------:R-:W-:-:S03]  /*1370*/  IADD3 R15, P0, PT, RZ, -R8, RZ ;  /* 0x80000008ff0f7210 */ /* 0x000fc60007f1e0ff */
[----:B------:R-:W-:Y:S02]  /*1380*/  IMAD R9, R7, R2, R9 ;  /* 0x0000000207097224 */ /* 0x000fe400078e0209 */
[----:B------:R-:W-:-:S03]  /*1390*/  IMAD.HI.U32 R12, R13, R15, RZ ;  /* 0x0000000f0d0c7227 */ /* 0x000fc600078e00ff */
[----:B------:R-:W-:Y:S01]  /*13a0*/  IADD3.X R8, PT, PT, RZ, ~R9, RZ, P0, !PT ;  /* 0x80000009ff087210 */ /* 0x000fe200007fe4ff */
[----:B------:R-:W-:-:S04]  /*13b0*/  HFMA2 R9, -RZ, RZ, 0, 0 ;  /* 0x00000000ff097431 */ /* 0x000fc800000001ff */
[----:B------:R-:W-:-:S04]  /*13c0*/  IMAD.WIDE.U32 R12, P0, R13, R8, R12 ;  /* 0x000000080d0c7225 */ /* 0x000fc8000780000c */
[C---:B------:R-:W-:Y:S02]  /*13d0*/  IMAD R10, R7.reuse, R8, RZ ;  /* 0x00000008070a7224 */ /* 0x040fe400078e02ff */
[----:B------:R-:W-:-:S04]  /*13e0*/  IMAD.HI.U32 R13, P1, R7, R15, R12 ;  /* 0x0000000f070d7227 */ /* 0x000fc8000782000c */
[----:B------:R-:W-:Y:S01]  /*13f0*/  IMAD.HI.U32 R8, R7, R8, RZ ;  /* 0x0000000807087227 */ /* 0x000fe200078e00ff */
[----:B------:R-:W-:-:S03]  /*1400*/  IADD3 R13, P2, PT, R10, R13, RZ ;  /* 0x0000000d0a0d7210 */ /* 0x000fc60007f5e0ff */
[----:B------:R-:W-:Y:S02]  /*1410*/  IMAD.X R7, R8, 0x1, R7, P0 ;  /* 0x0000000108077824 */ /* 0x000fe400000e0607 */
[----:B------:R-:W-:-:S03]  /*1420*/  IMAD.HI.U32 R8, R13, R6, RZ ;  /* 0x000000060d087227 */ /* 0x000fc600078e00ff */
[----:B------:R-:W-:Y:S01]  /*1430*/  IADD3.X R7, PT, PT, RZ, RZ, R7, P2, P1 ;  /* 0x000000ffff077210 */ /* 0x000fe200017e2407 */
[----:B------:R-:W-:-:S04]  /*1440*/  IMAD.WIDE.U32 R8, R13, R5, R8 ;  /* 0x000000050d087225 */ /* 0x000fc800078e0008 */
[C---:B------:R-:W-:Y:S02]  /*1450*/  IMAD R13, R7.reuse, R5, RZ ;  /* 0x00000005070d7224 */ /* 0x040fe400078e02ff */
[----:B------:R-:W-:-:S04]  /*1460*/  IMAD.HI.U32 R8, P0, R7, R6, R8 ;  /* 0x0000000607087227 */ /* 0x000fc80007800008 */
[----:B------:R-:W-:Y:S01]  /*1470*/  IMAD.HI.U32 R7, R7, R5, RZ ;  /* 0x0000000507077227 */ /* 0x000fe200078e00ff */
[----:B------:R-:W-:-:S03]  /*1480*/  IADD3 R13, P1, PT, R13, R8, RZ ;  /* 0x000000080d0d7210 */ /* 0x000fc60007f3e0ff */
[----:B------:R-:W-:Y:S02]  /*1490*/  IMAD.X R7, RZ, RZ, R7, P0 ;  /* 0x000000ffff077224 */ /* 0x000fe400000e0607 */
[----:B------:R-:W-:-:S03]  /*14a0*/  IMAD.WIDE.U32 R8, R13, R2, RZ ;  /* 0x000000020d087225 */ /* 0x000fc600078e00ff */
[----:B------:R-:W-:Y:S01]  /*14b0*/  IADD3.X R7, PT, PT, RZ, R7, RZ, P1, !PT ;  /* 0x00000007ff077210 */ /* 0x000fe20000ffe4ff */
[----:B------:R-:W-:Y:S01]  /*14c0*/  IMAD R9, R13, R3, R9 ;  /* 0x000000030d097224 */ /* 0x000fe200078e0209 */
[----:B------:R-:W-:-:S03]  /*14d0*/  IADD3 R17, P1, PT, -R8, R6, RZ ;  /* 0x0000000608117210 */ /* 0x000fc60007f3e1ff */
[-C--:B------:R-:W-:Y:S01]  /*14e0*/  IMAD R8, R7, R2.reuse, R9 ;  /* 0x0000000207087224 */ /* 0x080fe200078e0209 */
[CC--:B------:R-:W-:Y:S02]  /*14f0*/  ISETP.GE.U32.AND P0, PT, R17.reuse, R2.reuse, PT ;  /* 0x000000021100720c */ /* 0x0c0fe40003f06070 */
[----:B------:R-:W-:Y:S01]  /*1500*/  IADD3 R15, P2, PT, R17, -R2, RZ ;  /* 0x80000002110f7210 */ /* 0x000fe20007f5e0ff */
[----:B------:R-:W-:Y:S01]  /*1510*/  IMAD.X R14, R5, 0x1, ~R8, P1 ;  /* 0x00000001050e7824 */ /* 0x000fe200008e0e08 */
[----:B------:R-:W-:-:S04]  /*1520*/  IADD3 R10, P1, PT, R13, 0x1, RZ ;  /* 0x000000010d0a7810 */ /* 0x000fc80007f3e0ff */
[CC--:B------:R-:W-:Y:S01]  /*1530*/  ISETP.GE.U32.AND.EX P0, PT, R14.reuse, R3.reuse, PT, P0 ;  /* 0x000000030e00720c */ /* 0x0c0fe20003f06100 */
[----:B------:R-:W-:Y:S01]  /*1540*/  IMAD.X R8, RZ, RZ, R7, P1 ;  /* 0x000000ffff087224 */ /* 0x000fe200008e0607 */
[----:B------:R-:W-:Y:S02]  /*1550*/  IADD3.X R12, PT, PT, R14, ~R3, RZ, P2, !PT ;  /* 0x800000030e0c7210 */ /* 0x000fe400017fe4ff */
[----:B------:R-:W-:Y:S02]  /*1560*/  SEL R15, R15, R17, P0 ;  /* 0x000000110f0f7207 */ /* 0x000fe40000000000 */
[----:B------:R-:W-:Y:S02]  /*1570*/  SEL R10, R10, R13, P0 ;  /* 0x0000000d0a0a7207 */ /* 0x000fe40000000000 */
[----:B------:R-:W-:Y:S02]  /*1580*/  SEL R12, R12, R14, P0 ;  /* 0x0000000e0c0c7207 */ /* 0x000fe40000000000 */
[----:B------:R-:W-:-:S02]  /*1590*/  SEL R9, R8, R7, P0 ;  /* 0x0000000708097207 */ /* 0x000fc40000000000 */
[----:B------:R-:W-:Y:S02]  /*15a0*/  ISETP.GE.U32.AND P0, PT, R15, R2, PT ;  /* 0x000000020f00720c */ /* 0x000fe40003f06070 */
[----:B------:R-:W-:Y:S02]  /*15b0*/  IADD3 R7, P2, PT, R10, 0x1, RZ ;  /* 0x000000010a077810 */ /* 0x000fe40007f5e0ff */
[----:B------:R-:W-:Y:S01]  /*15c0*/  ISETP.NE.U32.AND P1, PT, R2, RZ, PT ;  /* 0x000000ff0200720c */ /* 0x000fe20003f25070 */
[----:B------:R-:W-:Y:S01]  /*15d0*/  IMAD.MOV.U32 R2, RZ, RZ, R4 ;  /* 0x000000ffff027224 */ /* 0x000fe200078e0004 */
[----:B------:R-:W-:Y:S02]  /*15e0*/  ISETP.GE.U32.AND.EX P0, PT, R12, R3, PT, P0 ;  /* 0x000000030c00720c */ /* 0x000fe40003f06100 */
[----:B------:R-:W-:Y:S02]  /*15f0*/  IADD3.X R8, PT, PT, RZ, R9, RZ, P2, !PT ;  /* 0x00000009ff087210 */ /* 0x000fe400017fe4ff */
[----:B------:R-:W-:-:S02]  /*1600*/  ISETP.NE.AND.EX P1, PT, R3, RZ, PT, P1 ;  /* 0x000000ff0300720c */ /* 0x000fc40003f25310 */
[----:B------:R-:W-:Y:S02]  /*1610*/  MOV R3, 0x0 ;  /* 0x0000000000037802 */ /* 0x000fe40000000f00 */
[----:B------:R-:W-:Y:S02]  /*1620*/  SEL R7, R7, R10, P0 ;  /* 0x0000000a07077207 */ /* 0x000fe40000000000 */
[----:B------:R-:W-:Y:S02]  /*1630*/  SEL R8, R8, R9, P0 ;  /* 0x0000000908087207 */ /* 0x000fe40000000000 */
[----:B------:R-:W-:Y:S02]  /*1640*/  SEL R7, R7, 0xffffffff, P1 ;  /* 0xffffffff07077807 */ /* 0x000fe40000800000 */
[----:B------:R-:W-:Y:S01]  /*1650*/  SEL R8, R8, 0xffffffff, P1 ;  /* 0xffffffff08087807 */ /* 0x000fe20000800000 */
[----:B------:R-:W-:Y:S06]  /*1660*/  RET.REL.NODEC R2 `(_Z25kernel_matrix_matrix_mult6matrixS_S_) ;  /* 0xffffffe802647950 */ /* 0x000fec0003c3ffff */
.L_x_11:
[----:B------:R-:W-:-:S00]  /*1670*/  BRA `(.L_x_11) ;  /* 0xfffffffc00fc7947 */ /* 0x000fc0000383ffff */
[----:B------:R-:W-:-:S00]  /*1680*/  NOP ;  /* 0x0000000000007918 */ /* 0x000fc00000000000 */
[----:B------:R-:W-:-:S00]  /*1690*/  NOP ;  /* 0x0000000000007918 */ /* 0x000fc00000000000 */
[----:B------:R-:W-:-:S00]  /*16a0*/  NOP ;  /* 0x0000000000007918 */ /* 0x000fc00000000000 */
[----:B------:R-:W-:-:S00]  /*16b0*/  NOP ;  /* 0x0000000000007918 */ /* 0x000fc00000000000 */
[----:B------:R-:W-:-:S00]  /*16c0*/  NOP ;  /* 0x0000000000007918 */ /* 0x000fc00000000000 */
[----:B------:R-:W-:-:S00]  /*16d0*/  NOP ;  /* 0x0000000000007918 */ /* 0x000fc00000000000 */
[----:B------:R-:W-:-:S00]  /*16e0*/  NOP ;  /* 0x0000000000007918 */ /* 0x000fc00000000000 */
[----:B------:R-:W-:-:S00]  /*16f0*/  NOP ;  /* 0x0000000000007918 */ /* 0x000fc00000000000 */
.L_x_14:


//--------------------- .text._Z25kernel_scalar_matrix_multf6matrixm --------------------------
	.section	.text._Z25kernel_scalar_matrix_multf6matrixm,"ax",@progbits
	.align	128
        .global         _Z25kernel_scalar_matrix_multf6matrixm
        .type           _Z25kernel_scalar_matrix_multf6matrixm,@function
        .size           _Z25kernel_scalar_matrix_multf6matrixm,(.L_x_16 - _Z25kernel_scalar_matrix_multf6matrixm)
        .other          _Z25kernel_scalar_matrix_multf6matrixm,@"STO_CUDA_ENTRY STV_DEFAULT"
_Z25kernel_scalar_matrix_multf6matrixm:
.text._Z25kernel_scalar_matrix_multf6matrixm:
[----:B------:R-:W-:Y:S01]  /*0000*/  LDC R1, c[0x0][0x37c] ;  /* 0x0000df00ff017b82 */ /* 0x000fe20000000800 */
[----:B------:R-:W0:Y:S07]  /*0010*/  S2R R3, SR_TID.X ;  /* 0x0000000000037919 */ /* 0x000e2e0000002100 */
[----:B------:R-:W0:Y:S01]  /*0020*/  S2UR UR4, SR_CTAID.X ;  /* 0x00000000000479c3 */ /* 0x000e220000002500 */
[----:B------:R-:W1:Y:S07]  /*0030*/  LDCU.64 UR8, c[0x0][0x3a8] ;  /* 0x00007500ff0877ac */ /* 0x000e6e0008000a00 */
[----:B------:R-:W0:Y:S02]  /*0040*/  LDC R2, c[0x0][0x360] ;  /* 0x0000d800ff027b82 */ /* 0x000e240000000800 */
[----:B0-----:R-:W-:-:S05]  /*0050*/  IMAD R0, R2, UR4, R3 ;  /* 0x0000000402007c24 */ /* 0x001fca000f8e0203 */
[----:B-1----:R-:W-:Y:S02]  /*0060*/  ISETP.GE.U32.AND P0, PT, R0, UR8, PT ;  /* 0x0000000800007c0c */ /* 0x002fe4000bf06070 */
[----:B------:R-:W-:-:S04]  /*0070*/  SHF.R.S32.HI R3, RZ, 0x1f, R0 ;  /* 0x0000001fff037819 */ /* 0x000fc80000011400 */
[----:B------:R-:W-:-:S13]  /*0080*/  ISETP.GE.U32.AND.EX P0, PT, R3, UR9, PT, P0 ;  /* 0x0000000903007c0c */ /* 0x000fda000bf06100 */
[----:B------:R-:W-:Y:S05]  /*0090*/  @P0 EXIT ;  /* 0x000000000000094d */ /* 0x000fea0003800000 */
[----:B------:R-:W0:Y:S01]  /*00a0*/  LDCU UR4, c[0x0][0x370] ;  /* 0x00006e00ff0477ac */ /* 0x000e220008000800 */
[----:B------:R-:W-:Y:S02]  /*00b0*/  IMAD.MOV.U32 R7, RZ, RZ, R0 ;  /* 0x000000ffff077224 */ /* 0x000fe400078e0000 */
[----:B------:R-:W-:Y:S01]  /*00c0*/  IMAD.MOV.U32 R6, RZ, RZ, R3 ;  /* 0x000000ffff067224 */ /* 0x000fe200078e0003 */
[----:B------:R-:W1:Y:S01]  /*00d0*/  LDCU.64 UR6, c[0x0][0x358] ;  /* 0x00006b00ff0677ac */ /* 0x000e620008000a00 */
[----:B------:R-:W2:Y:S01]  /*00e0*/  LDCU UR5, c[0x0][0x380] ;  /* 0x00007000ff0577ac */ /* 0x000ea20008000800 */
[----:B------:R-:W3:Y:S01]  /*00f0*/  LDCU.64 UR10, c[0x0][0x3a0] ;  /* 0x00007400ff0a77ac */ /* 0x000ee20008000a00 */
[----:B0-----:R-:W-:-:S07]  /*0100*/  IMAD R0, R2, UR4, RZ ;  /* 0x0000000402007c24 */ /* 0x001fce000f8e02ff */
.L_x_12:
[----:B0--3--:R-:W-:-:S04]  /*0110*/  LEA R2, P0, R7, UR10, 0x2 ;  /* 0x0000000a07027c11 */ /* 0x009fc8000f8010ff */
[----:B------:R-:W-:-:S05]  /*0120*/  LEA.HI.X R3, R7, UR11, R6, 0x2, P0 ;  /* 0x0000000b07037c11 */ /* 0x000fca00080f1406 */
[----:B-1----:R-:W2:Y:S01]  /*0130*/  LDG.E R4, desc[UR6][R2.64] ;  /* 0x0000000602047981 */ /* 0x002ea2000c1e1900 */
[----:B------:R-:W-:-:S04]  /*0140*/  IADD3 R7, P0, PT, R0, R7, RZ ;  /* 0x0000000700077210 */ /* 0x000fc80007f1e0ff */
[----:B------:R-:W-:Y:S02]  /*0150*/  LEA.HI.X.SX32 R6, R0, R6, 0x1, P0 ;  /* 0x0000000600067211 */ /* 0x000fe400000f0eff */
[----:B------:R-:W-:-:S04]  /*0160*/  ISETP.GE.U32.AND P0, PT, R7, UR8, PT ;  /* 0x0000000807007c0c */ /* 0x000fc8000bf06070 */
[----:B------:R-:W-:Y:S01]  /*0170*/  ISETP.GE.U32.AND.EX P0, PT, R6, UR9, PT, P0 ;  /* 0x0000000906007c0c */ /* 0x000fe2000bf06100 */
[----:B--2---:R-:W-:-:S05]  /*0180*/  FMUL R5, R4, UR5 ;  /* 0x0000000504057c20 */ /* 0x004fca0008400000 */
[----:B------:R0:W-:Y:S07]  /*0190*/  STG.E desc[UR6][R2.64], R5 ;  /* 0x0000000502007986 */ /* 0x0001ee000c101906 */
[----:B------:R-:W-:Y:S05]  /*01a0*/  @!P0 BRA `(.L_x_12) ;  /* 0xfffffffc00d88947 */ /* 0x000fea000383ffff */
[----:B------:R-:W-:Y:S05]  /*01b0*/  EXIT ;  /* 0x000000000000794d */ /* 0x000fea0003800000 */
.L_x_13:
        /* <DEDUP_REMOVED lines=12> */
.L_x_16:


//--------------------- .nv.shared.reserved.0     --------------------------
	.section	.nv.shared.reserved.0,"aw",@nobits
	.weak		__nv_reservedSMEM_offset_0_alias
	.size		__nv_reservedSMEM_offset_0_alias, 0, 64
	.other		__nv_reservedSMEM_offset_0_alias,@"STO_CUDA_RESERVED_SHARED STV_DEFAULT"
__nv_reservedSMEM_offset_0_alias:
	.zero		0
	.zero		64


//--------------------- .nv.constant0._Z25kernel_matrix_matrix_mult6matrixS_S_ --------------------------
	.section	.nv.constant0._Z25kernel_matrix_matrix_mult6matrixS_S_,"a",@progbits
	.sectionflags	@""
	.align	4
.nv.constant0._Z25kernel_matrix_matrix_mult6matrixS_S_:
	.zero		992


//--------------------- .nv.constant0._Z25kernel_scalar_matrix_multf6matrixm --------------------------
	.section	.nv.constant0._Z25kernel_scalar_matrix_multf6matrixm,"a",@progbits
	.sectionflags	@""
	.align	4
.nv.constant0._Z25kernel_scalar_matrix_multf6matrixm:
	.zero		944


//--------------------- SYMBOLS --------------------------

	.type		.nv.reservedSmem.offset0,@object
	.size		.nv.reservedSmem.offset0,0x4
